//
// Generated by NVIDIA NVVM Compiler
//
// Compiler Build ID: CL-36424714
// Cuda compilation tools, release 13.0, V13.0.88
// Based on NVVM 20.0.0
//

.version 9.0
.target sm_100
.address_size 64

	// .globl	_Z23histogram_kernel_globalPjS_jj
// _ZZ16histogram_kernelPjS_jjE6shared has been demoted

.visible .entry _Z23histogram_kernel_globalPjS_jj(
	.param .u64 .ptr .align 1 _Z23histogram_kernel_globalPjS_jj_param_0,
	.param .u64 .ptr .align 1 _Z23histogram_kernel_globalPjS_jj_param_1,
	.param .u32 _Z23histogram_kernel_globalPjS_jj_param_2,
	.param .u32 _Z23histogram_kernel_globalPjS_jj_param_3
)
{
	.reg .pred 	%p<2>;
	.reg .b32 	%r<8>;
	.reg .b64 	%rd<9>;

	ld.param.u64 	%rd1, [_Z23histogram_kernel_globalPjS_jj_param_0];
	ld.param.u64 	%rd2, [_Z23histogram_kernel_globalPjS_jj_param_1];
	ld.param.u32 	%r2, [_Z23histogram_kernel_globalPjS_jj_param_2];
	mov.u32 	%r3, %tid.x;
	mov.u32 	%r4, %ntid.x;
	mov.u32 	%r5, %ctaid.x;
	mad.lo.s32 	%r1, %r4, %r5, %r3;
	setp.ge.u32 	%p1, %r1, %r2;
	@%p1 bra 	$L__BB0_2;
	cvta.to.global.u64 	%rd3, %rd1;
	cvta.to.global.u64 	%rd4, %rd2;
	mul.wide.s32 	%rd5, %r1, 4;
	add.s64 	%rd6, %rd3, %rd5;
	ld.global.u32 	%r6, [%rd6];
	mul.wide.u32 	%rd7, %r6, 4;
	add.s64 	%rd8, %rd4, %rd7;
	atom.global.add.u32 	%r7, [%rd8], 1;
$L__BB0_2:
	ret;

}
	// .globl	_Z16histogram_kernelPjS_jj
.visible .entry _Z16histogram_kernelPjS_jj(
	.param .u64 .ptr .align 1 _Z16histogram_kernelPjS_jj_param_0,
	.param .u64 .ptr .align 1 _Z16histogram_kernelPjS_jj_param_1,
	.param .u32 _Z16histogram_kernelPjS_jj_param_2,
	.param .u32 _Z16histogram_kernelPjS_jj_param_3
)
{
	.reg .pred 	%p<6>;
	.reg .b32 	%r<27>;
	.reg .b64 	%rd<9>;
	// demoted variable
	.shared .align 4 .b8 _ZZ16histogram_kernelPjS_jjE6shared[16384];
	ld.param.u64 	%rd2, [_Z16histogram_kernelPjS_jj_param_0];
	ld.param.u64 	%rd3, [_Z16histogram_kernelPjS_jj_param_1];
	ld.param.u32 	%r8, [_Z16histogram_kernelPjS_jj_param_2];
	ld.param.u32 	%r9, [_Z16histogram_kernelPjS_jj_param_3];
	mov.u32 	%r26, %tid.x;
	mov.u32 	%r2, %ntid.x;
	mov.u32 	%r10, %ctaid.x;
	mad.lo.s32 	%r3, %r2, %r10, %r26;
	setp.ge.u32 	%p1, %r26, %r9;
	@%p1 bra 	$L__BB1_3;
	mov.u32 	%r12, _ZZ16histogram_kernelPjS_jjE6shared;
	mov.u32 	%r25, %r26;
$L__BB1_2:
	shl.b32 	%r11, %r25, 2;
	add.s32 	%r13, %r12, %r11;
	mov.b32 	%r14, 0;
	st.shared.u32 	[%r13], %r14;
	add.s32 	%r25, %r25, %r2;
	setp.lt.u32 	%p2, %r25, %r9;
	@%p2 bra 	$L__BB1_2;
$L__BB1_3:
	bar.sync 	0;
	setp.ge.u32 	%p3, %r3, %r8;
	@%p3 bra 	$L__BB1_5;
	cvta.to.global.u64 	%rd4, %rd2;
	mul.wide.s32 	%rd5, %r3, 4;
	add.s64 	%rd6, %rd4, %rd5;
	ld.global.u32 	%r15, [%rd6];
	shl.b32 	%r16, %r15, 2;
	mov.u32 	%r17, _ZZ16histogram_kernelPjS_jjE6shared;
	add.s32 	%r18, %r17, %r16;
	atom.shared.add.u32 	%r19, [%r18], 1;
$L__BB1_5:
	setp.ge.u32 	%p4, %r26, %r9;
	bar.sync 	0;
	@%p4 bra 	$L__BB1_8;
	cvta.to.global.u64 	%rd1, %rd3;
	mov.u32 	%r21, _ZZ16histogram_kernelPjS_jjE6shared;
$L__BB1_7:
	mul.wide.s32 	%rd7, %r26, 4;
	add.s64 	%rd8, %rd1, %rd7;
	shl.b32 	%r20, %r26, 2;
	add.s32 	%r22, %r21, %r20;
	ld.shared.u32 	%r23, [%r22];
	atom.global.add.u32 	%r24, [%rd8], %r23;
	add.s32 	%r26, %r26, %r2;
	setp.lt.u32 	%p5, %r26, %r9;
	@%p5 bra 	$L__BB1_7;
$L__BB1_8:
	ret;

}
	// .globl	_Z14convert_kernelPjj
.visible .entry _Z14convert_kernelPjj(
	.param .u64 .ptr .align 1 _Z14convert_kernelPjj_param_0,
	.param .u32 _Z14convert_kernelPjj_param_1
)
{
	.reg .pred 	%p<3>;
	.reg .b32 	%r<8>;
	.reg .b64 	%rd<5>;

	ld.param.u64 	%rd2, [_Z14convert_kernelPjj_param_0];
	ld.param.u32 	%r2, [_Z14convert_kernelPjj_param_1];
	mov.u32 	%r3, %tid.x;
	mov.u32 	%r4, %ntid.x;
	mov.u32 	%r5, %ctaid.x;
	mad.lo.s32 	%r1, %r4, %r5, %r3;
	setp.ge.u32 	%p1, %r1, %r2;
	@%p1 bra 	$L__BB2_3;
	cvta.to.global.u64 	%rd3, %rd2;
	mul.wide.s32 	%rd4, %r1, 4;
	add.s64 	%rd1, %rd3, %rd4;
	ld.global.u32 	%r6, [%rd1];
	setp.lt.u32 	%p2, %r6, 128;
	@%p2 bra 	$L__BB2_3;
	mov.b32 	%r7, 127;
	st.global.u32 	[%rd1], %r7;
$L__BB2_3:
	ret;

}


// ===== COMPILED SASS (sm_100) =====

	.target	sm_100

	.elftype	@"ET_EXEC"


//--------------------- .note.nv.tkinfo           --------------------------
	.section	.note.nv.tkinfo,"",@"SHT_NOTE"
	.sectionflags	@"SHF_NOTE_NV_TKINFO"
	.tkinfo
        /*0018*/ 	.word	0x00000002
        /*0030*/ 	.string	""
        /*0030*/ 	.string	"ptxas"
        /*0030*/ 	.string	"Cuda compilation tools, release 13.0, V13.0.88"
        /*0030*/ 	.string	"Build cuda_13.0.r13.0/compiler.36424714_0"
        /*0030*/ 	.string	"-arch sm_100 -m 64 "



//--------------------- .note.nv.cuinfo           --------------------------
	.section	.note.nv.cuinfo,"",@"SHT_NOTE"
	.sectionflags	@"SHF_NOTE_NV_CUINFO"
        /*0018*/ 	.short	0x0002
        /*001a*/ 	.short	0x0064
        /*001c*/ 	.short	0x0082
	.zero		2


//--------------------- .nv.info                  --------------------------
	.section	.nv.info,"",@"SHT_CUDA_INFO"
	.align	4


	//----- nvinfo : EIATTR_REGCOUNT
	.align		4
        /*0000*/ 	.byte	0x04, 0x2f
        /*0002*/ 	.short	(.L_1 - .L_0)
	.align		4
.L_0:
        /*0004*/ 	.word	index@(_Z23histogram_kernel_globalPjS_jj)
        /*0008*/ 	.word	0x0000000a


	//----- nvinfo : EIATTR_FRAME_SIZE
	.align		4
.L_1:
        /*000c*/ 	.byte	0x04, 0x11
        /*000e*/ 	.short	(.L_3 - .L_2)
	.align		4
.L_2:
        /*0010*/ 	.word	index@(_Z23histogram_kernel_globalPjS_jj)
        /*0014*/ 	.word	0x00000000


	//----- nvinfo : EIATTR_REGCOUNT
	.align		4
.L_3:
        /*0018*/ 	.byte	0x04, 0x2f
        /*001a*/ 	.short	(.L_5 - .L_4)
	.align		4
.L_4:
        /*001c*/ 	.word	index@(_Z16histogram_kernelPjS_jj)
        /*0020*/ 	.word	0x0000000c


	//----- nvinfo : EIATTR_FRAME_SIZE
	.align		4
.L_5:
        /*0024*/ 	.byte	0x04, 0x11
        /*0026*/ 	.short	(.L_7 - .L_6)
	.align		4
.L_6:
        /*0028*/ 	.word	index@(_Z16histogram_kernelPjS_jj)
        /*002c*/ 	.word	0x00000000


	//----- nvinfo : EIATTR_REGCOUNT
	.align		4
.L_7:
        /*0030*/ 	.byte	0x04, 0x2f
        /*0032*/ 	.short	(.L_9 - .L_8)
	.align		4
.L_8:
        /*0034*/ 	.word	index@(_Z14convert_kernelPjj)
        /*0038*/ 	.word	0x00000008


	//----- nvinfo : EIATTR_FRAME_SIZE
	.align		4
.L_9:
        /*003c*/ 	.byte	0x04, 0x11
        /*003e*/ 	.short	(.L_11 - .L_10)
	.align		4
.L_10:
        /*0040*/ 	.word	index@(_Z14convert_kernelPjj)
        /*0044*/ 	.word	0x00000000


	//----- nvinfo : EIATTR_MIN_STACK_SIZE
	.align		4
.L_11:
        /*0048*/ 	.byte	0x04, 0x12
        /*004a*/ 	.short	(.L_13 - .L_12)
	.align		4
.L_12:
        /*004c*/ 	.word	index@(_Z14convert_kernelPjj)
        /*0050*/ 	.word	0x00000000


	//----- nvinfo : EIATTR_MIN_STACK_SIZE
	.align		4
.L_13:
        /*0054*/ 	.byte	0x04, 0x12
        /*0056*/ 	.short	(.L_15 - .L_14)
	.align		4
.L_14:
        /*0058*/ 	.word	index@(_Z16histogram_kernelPjS_jj)
        /*005c*/ 	.word	0x00000000


	//----- nvinfo : EIATTR_MIN_STACK_SIZE
	.align		4
.L_15:
        /*0060*/ 	.byte	0x04, 0x12
        /*0062*/ 	.short	(.L_17 - .L_16)
	.align		4
.L_16:
        /*0064*/ 	.word	index@(_Z23histogram_kernel_globalPjS_jj)
        /*0068*/ 	.word	0x00000000
.L_17:


//--------------------- .nv.compat                --------------------------
	.section	.nv.compat,"",@"SHT_CUDA_COMPAT_INFO"
	.align	4
        /*0000*/ 	.byte	0x02, 0x09, 0x00, 0x00, 0x02, 0x02, 0x01, 0x00, 0x02, 0x05, 0x05, 0x00, 0x03, 0x07, 0x01, 0x01
        /*0010*/ 	.byte	0x02, 0x03, 0x00, 0x00, 0x02, 0x06, 0x01, 0x00, 0x04, 0x0b, 0x08, 0x00, 0x09, 0x00, 0x00, 0x00
        /*0020*/ 	.byte	0x00, 0x00, 0x00, 0x00


//--------------------- .nv.info._Z14convert_kernelPjj --------------------------
	.section	.nv.info._Z14convert_kernelPjj,"",@"SHT_CUDA_INFO"
	.sectionflags	@""
	.align	4


	//----- nvinfo : EIATTR_CUDA_API_VERSION
	.align		4
        /*0000*/ 	.byte	0x04, 0x37
        /*0002*/ 	.short	(.L_19 - .L_18)
.L_18:
        /*0004*/ 	.word	0x00000082


	//----- nvinfo : EIATTR_KPARAM_INFO
	.align		4
.L_19:
        /*0008*/ 	.byte	0x04, 0x17
        /*000a*/ 	.short	(.L_21 - .L_20)
.L_20:
        /*000c*/ 	.word	0x00000000
        /*0010*/ 	.short	0x0001
        /*0012*/ 	.short	0x0008
        /*0014*/ 	.byte	0x00, 0xf0, 0x11, 0x00


	//----- nvinfo : EIATTR_KPARAM_INFO
	.align		4
.L_21:
        /*0018*/ 	.byte	0x04, 0x17
        /*001a*/ 	.short	(.L_23 - .L_22)
.L_22:
        /*001c*/ 	.word	0x00000000
        /*0020*/ 	.short	0x0000
        /*0022*/ 	.short	0x0000
        /*0024*/ 	.byte	0x00, 0xf5, 0x21, 0x00


	//----- nvinfo : EIATTR_SPARSE_MMA_MASK
	.align		4
.L_23:
        /*0028*/ 	.byte	0x03, 0x50
        /*002a*/ 	.short	0x0000


	//----- nvinfo : EIATTR_MAXREG_COUNT
	.align		4
        /*002c*/ 	.byte	0x03, 0x1b
        /*002e*/ 	.short	0x00ff


	//----- nvinfo : EIATTR_MERCURY_ISA_VERSION
	.align		4
        /*0030*/ 	.byte	0x03, 0x5f
        /*0032*/ 	.short	0x0101


	//----- nvinfo : EIATTR_VRC_CTA_INIT_COUNT
	.align		4
        /*0034*/ 	.byte	0x02, 0x4a
	.zero		1
	.zero		1


	//----- nvinfo : EIATTR_EXIT_INSTR_OFFSETS
	.align		4
        /*0038*/ 	.byte	0x04, 0x1c
        /*003a*/ 	.short	(.L_25 - .L_24)


	//   ....[0]....
.L_24:
        /*003c*/ 	.word	0x00000070


	//   ....[1]....
        /*0040*/ 	.word	0x000000d0


	//   ....[2]....
        /*0044*/ 	.word	0x00000100


	//----- nvinfo : EIATTR_CBANK_PARAM_SIZE
	.align		4
.L_25:
        /*0048*/ 	.byte	0x03, 0x19
        /*004a*/ 	.short	0x000c


	//----- nvinfo : EIATTR_PARAM_CBANK
	.align		4
        /*004c*/ 	.byte	0x04, 0x0a
        /*004e*/ 	.short	(.L_27 - .L_26)
	.align		4
.L_26:
        /*0050*/ 	.word	index@(.nv.constant0._Z14convert_kernelPjj)
        /*0054*/ 	.short	0x0380
        /*0056*/ 	.short	0x000c


	//----- nvinfo : EIATTR_SW_WAR
	.align		4
.L_27:
        /*0058*/ 	.byte	0x04, 0x36
        /*005a*/ 	.short	(.L_29 - .L_28)
.L_28:
        /*005c*/ 	.word	0x00000008
.L_29:


//--------------------- .nv.info._Z16histogram_kernelPjS_jj --------------------------
	.section	.nv.info._Z16histogram_kernelPjS_jj,"",@"SHT_CUDA_INFO"
	.sectionflags	@""
	.align	4


	//----- nvinfo : EIATTR_CUDA_API_VERSION
	.align		4
        /*0000*/ 	.byte	0x04, 0x37
        /*0002*/ 	.short	(.L_31 - .L_30)
.L_30:
        /*0004*/ 	.word	0x00000082


	//----- nvinfo : EIATTR_KPARAM_INFO
	.align		4
.L_31:
        /*0008*/ 	.byte	0x04, 0x17
        /*000a*/ 	.short	(.L_33 - .L_32)
.L_32:
        /*000c*/ 	.word	0x00000000
        /*0010*/ 	.short	0x0003
        /*0012*/ 	.short	0x0014
        /*0014*/ 	.byte	0x00, 0xf0, 0x11, 0x00


	//----- nvinfo : EIATTR_KPARAM_INFO
	.align		4
.L_33:
        /*0018*/ 	.byte	0x04, 0x17
        /*001a*/ 	.short	(.L_35 - .L_34)
.L_34:
        /*001c*/ 	.word	0x00000000
        /*0020*/ 	.short	0x0002
        /*0022*/ 	.short	0x0010
        /*0024*/ 	.byte	0x00, 0xf0, 0x11, 0x00


	//----- nvinfo : EIATTR_KPARAM_INFO
	.align		4
.L_35:
        /*0028*/ 	.byte	0x04, 0x17
        /*002a*/ 	.short	(.L_37 - .L_36)
.L_36:
        /*002c*/ 	.word	0x00000000
        /*0030*/ 	.short	0x0001
        /*0032*/ 	.short	0x0008
        /*0034*/ 	.byte	0x00, 0xf5, 0x21, 0x00


	//----- nvinfo : EIATTR_KPARAM_INFO
	.align		4
.L_37:
        /*0038*/ 	.byte	0x04, 0x17
        /*003a*/ 	.short	(.L_39 - .L_38)
.L_38:
        /*003c*/ 	.word	0x00000000
        /*0040*/ 	.short	0x0000
        /*0042*/ 	.short	0x0000
        /*0044*/ 	.byte	0x00, 0xf5, 0x21, 0x00


	//----- nvinfo : EIATTR_SPARSE_MMA_MASK
	.align		4
.L_39:
        /*0048*/ 	.byte	0x03, 0x50
        /*004a*/ 	.short	0x0000


	//----- nvinfo : EIATTR_MAXREG_COUNT
	.align		4
        /*004c*/ 	.byte	0x03, 0x1b
        /*004e*/ 	.short	0x00ff


	//----- nvinfo : EIATTR_NUM_BARRIERS
	.align		4
        /*0050*/ 	.byte	0x02, 0x4c
        /*0052*/ 	.byte	0x01
	.zero		1


	//----- nvinfo : EIATTR_MERCURY_ISA_VERSION
	.align		4
        /*0054*/ 	.byte	0x03, 0x5f
        /*0056*/ 	.short	0x0101


	//----- nvinfo : EIATTR_VRC_CTA_INIT_COUNT
	.align		4
        /*0058*/ 	.byte	0x02, 0x4a
	.zero		1
	.zero		1


	//----- nvinfo : EIATTR_EXIT_INSTR_OFFSETS
	.align		4
        /*005c*/ 	.byte	0x04, 0x1c
        /*005e*/ 	.short	(.L_41 - .L_40)


	//   ....[0]....
.L_40:
        /*0060*/ 	.word	0x00000240


	//   ....[1]....
        /*0064*/ 	.word	0x00000300


	//----- nvinfo : EIATTR_CRS_STACK_SIZE
	.align		4
.L_41:
        /*0068*/ 	.byte	0x04, 0x1e
        /*006a*/ 	.short	(.L_43 - .L_42)
.L_42:
        /*006c*/ 	.word	0x00000000


	//----- nvinfo : EIATTR_CBANK_PARAM_SIZE
	.align		4
.L_43:
        /*0070*/ 	.byte	0x03, 0x19
        /*0072*/ 	.short	0x0018


	//----- nvinfo : EIATTR_PARAM_CBANK
	.align		4
        /*0074*/ 	.byte	0x04, 0x0a
        /*0076*/ 	.short	(.L_45 - .L_44)
	.align		4
.L_44:
        /*0078*/ 	.word	index@(.nv.constant0._Z16histogram_kernelPjS_jj)
        /*007c*/ 	.short	0x0380
        /*007e*/ 	.short	0x0018


	//----- nvinfo : EIATTR_SW_WAR
	.align		4
.L_45:
        /*0080*/ 	.byte	0x04, 0x36
        /*0082*/ 	.short	(.L_47 - .L_46)
.L_46:
        /*0084*/ 	.word	0x00000008
.L_47:


//--------------------- .nv.info._Z23histogram_kernel_globalPjS_jj --------------------------
	.section	.nv.info._Z23histogram_kernel_globalPjS_jj,"",@"SHT_CUDA_INFO"
	.sectionflags	@""
	.align	4


	//----- nvinfo : EIATTR_CUDA_API_VERSION
	.align		4
        /*0000*/ 	.byte	0x04, 0x37
        /*0002*/ 	.short	(.L_49 - .L_48)
.L_48:
        /*0004*/ 	.word	0x00000082


	//----- nvinfo : EIATTR_KPARAM_INFO
	.align		4
.L_49:
        /*0008*/ 	.byte	0x04, 0x17
        /*000a*/ 	.short	(.L_51 - .L_50)
.L_50:
        /*000c*/ 	.word	0x00000000
        /*0010*/ 	.short	0x0003
        /*0012*/ 	.short	0x0014
        /*0014*/ 	.byte	0x00, 0xf0, 0x11, 0x00


	//----- nvinfo : EIATTR_KPARAM_INFO
	.align		4
.L_51:
        /*0018*/ 	.byte	0x04, 0x17
        /*001a*/ 	.short	(.L_53 - .L_52)
.L_52:
        /*001c*/ 	.word	0x00000000
        /*0020*/ 	.short	0x0002
        /*0022*/ 	.short	0x0010
        /*0024*/ 	.byte	0x00, 0xf0, 0x11, 0x00


	//----- nvinfo : EIATTR_KPARAM_INFO
	.align		4
.L_53:
        /*0028*/ 	.byte	0x04, 0x17
        /*002a*/ 	.short	(.L_55 - .L_54)
.L_54:
        /*002c*/ 	.word	0x00000000
        /*0030*/ 	.short	0x0001
        /*0032*/ 	.short	0x0008
        /*0034*/ 	.byte	0x00, 0xf5, 0x21, 0x00


	//----- nvinfo : EIATTR_KPARAM_INFO
	.align		4
.L_55:
        /*0038*/ 	.byte	0x04, 0x17
        /*003a*/ 	.short	(.L_57 - .L_56)
.L_56:
        /*003c*/ 	.word	0x00000000
        /*0040*/ 	.short	0x0000
        /*0042*/ 	.short	0x0000
        /*0044*/ 	.byte	0x00, 0xf5, 0x21, 0x00


	//----- nvinfo : EIATTR_SPARSE_MMA_MASK
	.align		4
.L_57:
        /*0048*/ 	.byte	0x03, 0x50
        /*004a*/ 	.short	0x0000


	//----- nvinfo : EIATTR_MAXREG_COUNT
	.align		4
        /*004c*/ 	.byte	0x03, 0x1b
        /*004e*/ 	.short	0x00ff


	//----- nvinfo : EIATTR_MERCURY_ISA_VERSION
	.align		4
        /*0050*/ 	.byte	0x03, 0x5f
        /*0052*/ 	.short	0x0101


	//----- nvinfo : EIATTR_VRC_CTA_INIT_COUNT
	.align		4
        /*0054*/ 	.byte	0x02, 0x4a
	.zero		1
	.zero		1


	//----- nvinfo : EIATTR_EXIT_INSTR_OFFSETS
	.align		4
        /*0058*/ 	.byte	0x04, 0x1c
        /*005a*/ 	.short	(.L_59 - .L_58)


	//   ....[0]....
.L_58:
        /*005c*/ 	.word	0x00000070


	//   ....[1]....
        /*0060*/ 	.word	0x00000100


	//----- nvinfo : EIATTR_CBANK_PARAM_SIZE
	.align		4
.L_59:
        /*0064*/ 	.byte	0x03, 0x19
        /*0066*/ 	.short	0x0018


	//----- nvinfo : EIATTR_PARAM_CBANK
	.align		4
        /*0068*/ 	.byte	0x04, 0x0a
        /*006a*/ 	.short	(.L_61 - .L_60)
	.align		4
.L_60:
        /*006c*/ 	.word	index@(.nv.constant0._Z23histogram_kernel_globalPjS_jj)
        /*0070*/ 	.short	0x0380
        /*0072*/ 	.short	0x0018


	//----- nvinfo : EIATTR_SW_WAR
	.align		4
.L_61:
        /*0074*/ 	.byte	0x04, 0x36
        /*0076*/ 	.short	(.L_63 - .L_62)
.L_62:
        /*0078*/ 	.word	0x00000008
.L_63:


//--------------------- .nv.callgraph             --------------------------
	.section	.nv.callgraph,"",@"SHT_CUDA_CALLGRAPH"
	.align	4
	.sectionentsize	8
	.align		4
        /*0000*/ 	.word	0x00000000
	.align		4
        /*0004*/ 	.word	0xffffffff
	.align		4
        /*0008*/ 	.word	0x00000000
	.align		4
        /*000c*/ 	.word	0xfffffffe
	.align		4
        /*0010*/ 	.word	0x00000000
	.align		4
        /*0014*/ 	.word	0xfffffffd
	.align		4
        /*0018*/ 	.word	0x00000000
	.align		4
        /*001c*/ 	.word	0xfffffffc


//--------------------- .text._Z14convert_kernelPjj --------------------------
	.section	.text._Z14convert_kernelPjj,"ax",@progbits
	.align	128
        .global         _Z14convert_kernelPjj
        .type           _Z14convert_kernelPjj,@function
        .size           _Z14convert_kernelPjj,(.L_x_9 - _Z14convert_kernelPjj)
        .other          _Z14convert_kernelPjj,@"STO_CUDA_ENTRY STV_DEFAULT"
_Z14convert_kernelPjj:
.text._Z14convert_kernelPjj:
[----:B------:R-:W-:Y:S01]  /*0000*/  LDC R1, c[0x0][0x37c] ;  /* 0x0000df00ff017b82 */ /* 0x000fe20000000800 */
[----:B------:R-:W0:Y:S01]  /*0010*/  S2R R5, SR_TID.X ;  /* 0x0000000000057919 */ /* 0x000e220000002100 */
[----:B------:R-:W0:Y:S01]  /*0020*/  LDCU UR4, c[0x0][0x360] ;  /* 0x00006c00ff0477ac */ /* 0x000e220008000800 */
[----:B------:R-:W0:Y:S01]  /*0030*/  S2R R0, SR_CTAID.X ;  /* 0x0000000000007919 */ /* 0x000e220000002500 */
[----:B------:R-:W1:Y:S01]  /*0040*/  LDCU UR5, c[0x0][0x388] ;  /* 0x00007100ff0577ac */ /* 0x000e620008000800 */
[----:B0-----:R-:W-:-:S05]  /*0050*/  IMAD R5, R0, UR4, R5 ;  /* 0x0000000400057c24 */ /* 0x001fca000f8e0205 */
[----:B-1----:R-:W-:-:S13]  /*0060*/  ISETP.GE.U32.AND P0, PT, R5, UR5, PT ;  /* 0x0000000505007c0c */ /* 0x002fda000bf06070 */
[----:B------:R-:W-:Y:S05]  /*0070*/  @P0 EXIT ;  /* 0x000000000000094d */ /* 0x000fea0003800000 */
[----:B------:R-:W0:Y:S01]  /*0080*/  LDC.64 R2, c[0x0][0x380] ;  /* 0x0000e000ff027b82 */ /* 0x000e220000000a00 */
[----:B------:R-:W1:Y:S01]  /*0090*/  LDCU.64 UR4, c[0x0][0x358] ;  /* 0x00006b00ff0477ac */ /* 0x000e620008000a00 */
[----:B0-----:R-:W-:-:S05]  /*00a0*/  IMAD.WIDE R2, R5, 0x4, R2 ;  /* 0x0000000405027825 */ /* 0x001fca00078e0202 */
[----:B-1----:R-:W2:Y:S02]  /*00b0*/  LDG.E R0, desc[UR4][R2.64] ;  /* 0x0000000402007981 */ /* 0x002ea4000c1e1900 */
[----:B--2---:R-:W-:-:S13]  /*00c0*/  ISETP.GE.U32.AND P0, PT, R0, 0x80, PT ;  /* 0x000000800000780c */ /* 0x004fda0003f06070 */
[----:B------:R-:W-:Y:S05]  /*00d0*/  @!P0 EXIT ;  /* 0x000000000000894d */ /* 0x000fea0003800000 */
[----:B------:R-:W-:-:S05]  /*00e0*/  HFMA2 R5, -RZ, RZ, 0, 7.569789886474609375e-06 ;  /* 0x0000007fff057431 */ /* 0x000fca00000001ff */
[----:B------:R-:W-:Y:S01]  /*00f0*/  STG.E desc[UR4][R2.64], R5 ;  /* 0x0000000502007986 */ /* 0x000fe2000c101904 */
[----:B------:R-:W-:Y:S05]  /*0100*/  EXIT ;  /* 0x000000000000794d */ /* 0x000fea0003800000 */
.L_x_0:
[----:B------:R-:W-:-:S00]  /*0110*/  BRA `(.L_x_0) ;  /* 0xfffffffc00fc7947 */ /* 0x000fc0000383ffff */
[----:B------:R-:W-:-:S00]  /*0120*/  NOP ;  /* 0x0000000000007918 */ /* 0x000fc00000000000 */
        /* <DEDUP_REMOVED lines=13> */
.L_x_9:


//--------------------- .text._Z16histogram_kernelPjS_jj --------------------------
	.section	.text._Z16histogram_kernelPjS_jj,"ax",@progbits
	.align	128
        .global         _Z16histogram_kernelPjS_jj
        .type           _Z16histogram_kernelPjS_jj,@function
        .size           _Z16histogram_kernelPjS_jj,(.L_x_10 - _Z16histogram_kernelPjS_jj)
        .other          _Z16histogram_kernelPjS_jj,@"STO_CUDA_ENTRY STV_DEFAULT"
_Z16histogram_kernelPjS_jj:
.text._Z16histogram_kernelPjS_jj:
[----:B------:R-:W-:Y:S01]  /*0000*/  LDC R1, c[0x0][0x37c] ;  /* 0x0000df00ff017b82 */ /* 0x000fe20000000800 */
[----:B------:R-:W0:Y:S01]  /*0010*/  S2R R7, SR_TID.X ;  /* 0x0000000000077919 */ /* 0x000e220000002100 */
[----:B------:R-:W0:Y:S01]  /*0020*/  LDCU UR7, c[0x0][0x394] ;  /* 0x00007280ff0777ac */ /* 0x000e220008000800 */
[----:B------:R-:W-:Y:S01]  /*0030*/  BSSY.RECONVERGENT B0, `(.L_x_1) ;  /* 0x000000e000007945 */ /* 0x000fe20003800200 */
[----:B------:R-:W1:Y:S01]  /*0040*/  S2R R4, SR_CTAID.X ;  /* 0x0000000000047919 */ /* 0x000e620000002500 */
[----:B------:R-:W2:Y:S01]  /*0050*/  LDCU UR6, c[0x0][0x360] ;  /* 0x00006c00ff0677ac */ /* 0x000ea20008000800 */
[----:B0-----:R-:W-:-:S13]  /*0060*/  ISETP.GE.U32.AND P0, PT, R7, UR7, PT ;  /* 0x0000000707007c0c */ /* 0x001fda000bf06070 */
[----:B-12---:R-:W-:Y:S05]  /*0070*/  @P0 BRA `(.L_x_2) ;  /* 0x0000000000240947 */ /* 0x006fea0003800000 */
[----:B------:R-:W0:Y:S01]  /*0080*/  S2R R5, SR_CgaCtaId ;  /* 0x0000000000057919 */ /* 0x000e220000008800 */
[----:B------:R-:W-:Y:S01]  /*0090*/  MOV R0, 0x400 ;  /* 0x0000040000007802 */ /* 0x000fe20000000f00 */
[----:B------:R-:W-:-:S03]  /*00a0*/  IMAD.MOV.U32 R3, RZ, RZ, R7 ;  /* 0x000000ffff037224 */ /* 0x000fc600078e0007 */
[----:B0-----:R-:W-:-:S07]  /*00b0*/  LEA R0, R5, R0, 0x18 ;  /* 0x0000000005007211 */ /* 0x001fce00078ec0ff */
.L_x_3:
[C---:B------:R-:W-:Y:S02]  /*00c0*/  IMAD R2, R3.reuse, 0x4, R0 ;  /* 0x0000000403027824 */ /* 0x040fe400078e0200 */
[----:B------:R-:W-:-:S03]  /*00d0*/  VIADD R3, R3, UR6 ;  /* 0x0000000603037c36 */ /* 0x000fc60008000000 */
[----:B------:R0:W-:Y:S02]  /*00e0*/  STS [R2], RZ ;  /* 0x000000ff02007388 */ /* 0x0001e40000000800 */
[----:B------:R-:W-:-:S13]  /*00f0*/  ISETP.GE.U32.AND P0, PT, R3, UR7, PT ;  /* 0x0000000703007c0c */ /* 0x000fda000bf06070 */
[----:B0-----:R-:W-:Y:S05]  /*0100*/  @!P0 BRA `(.L_x_3) ;  /* 0xfffffffc00ec8947 */ /* 0x001fea000383ffff */
.L_x_2:
[----:B------:R-:W-:Y:S05]  /*0110*/  BSYNC.RECONVERGENT B0 ;  /* 0x0000000000007941 */ /* 0x000fea0003800200 */
.L_x_1:
[----:B------:R-:W0:Y:S01]  /*0120*/  LDCU UR4, c[0x0][0x390] ;  /* 0x00007200ff0477ac */ /* 0x000e220008000800 */
[----:B------:R-:W-:Y:S01]  /*0130*/  IMAD R5, R4, UR6, R7 ;  /* 0x0000000604057c24 */ /* 0x000fe2000f8e0207 */
[----:B------:R-:W-:Y:S01]  /*0140*/  BSSY.RECONVERGENT B0, `(.L_x_4) ;  /* 0x000000e000007945 */ /* 0x000fe20003800200 */
[----:B------:R-:W-:Y:S01]  /*0150*/  BAR.SYNC.DEFER_BLOCKING 0x0 ;  /* 0x0000000000007b1d */ /* 0x000fe20000010000 */
[----:B------:R-:W-:-:S05]  /*0160*/  ISETP.GE.U32.AND P1, PT, R7, UR7, PT ;  /* 0x0000000707007c0c */ /* 0x000fca000bf26070 */
[----:B------:R-:W1:Y:S01]  /*0170*/  LDCU.64 UR8, c[0x0][0x358] ;  /* 0x00006b00ff0877ac */ /* 0x000e620008000a00 */
[----:B0-----:R-:W-:-:S13]  /*0180*/  ISETP.GE.U32.AND P0, PT, R5, UR4, PT ;  /* 0x0000000405007c0c */ /* 0x001fda000bf06070 */
[----:B-1----:R-:W-:Y:S05]  /*0190*/  @P0 BRA `(.L_x_5) ;  /* 0x0000000000200947 */ /* 0x002fea0003800000 */
[----:B------:R-:W0:Y:S02]  /*01a0*/  LDC.64 R2, c[0x0][0x380] ;  /* 0x0000e000ff027b82 */ /* 0x000e240000000a00 */
[----:B0-----:R-:W-:-:S06]  /*01b0*/  IMAD.WIDE R2, R5, 0x4, R2 ;  /* 0x0000000405027825 */ /* 0x001fcc00078e0202 */
[----:B------:R-:W2:Y:S01]  /*01c0*/  LDG.E R2, desc[UR8][R2.64] ;  /* 0x0000000802027981 */ /* 0x000ea2000c1e1900 */
[----:B------:R-:W0:Y:S01]  /*01d0*/  S2UR UR5, SR_CgaCtaId ;  /* 0x00000000000579c3 */ /* 0x000e220000008800 */
[----:B------:R-:W-:Y:S02]  /*01e0*/  UMOV UR4, 0x400 ;  /* 0x0000040000047882 */ /* 0x000fe40000000000 */
[----:B0-----:R-:W-:-:S06]  /*01f0*/  ULEA UR4, UR5, UR4, 0x18 ;  /* 0x0000000405047291 */ /* 0x001fcc000f8ec0ff */
[----:B--2---:R-:W-:-:S05]  /*0200*/  LEA R0, R2, UR4, 0x2 ;  /* 0x0000000402007c11 */ /* 0x004fca000f8e10ff */
[----:B------:R0:W-:Y:S02]  /*0210*/  ATOMS.POPC.INC.32 RZ, [R0+URZ] ;  /* 0x0000000000ff7f8c */ /* 0x0001e4000d8000ff */
.L_x_5:
[----:B------:R-:W-:Y:S05]  /*0220*/  BSYNC.RECONVERGENT B0 ;  /* 0x0000000000007941 */ /* 0x000fea0003800200 */
.L_x_4:
[----:B------:R-:W-:Y:S06]  /*0230*/  BAR.SYNC.DEFER_BLOCKING 0x0 ;  /* 0x0000000000007b1d */ /* 0x000fec0000010000 */
[----:B------:R-:W-:Y:S05]  /*0240*/  @P1 EXIT ;  /* 0x000000000000194d */ /* 0x000fea0003800000 */
[----:B------:R-:W1:Y:S01]  /*0250*/  S2UR UR5, SR_CgaCtaId ;  /* 0x00000000000579c3 */ /* 0x000e620000008800 */
[----:B------:R-:W-:-:S07]  /*0260*/  UMOV UR4, 0x400 ;  /* 0x0000040000047882 */ /* 0x000fce0000000000 */
[----:B------:R-:W2:Y:S01]  /*0270*/  LDC.64 R4, c[0x0][0x388] ;  /* 0x0000e200ff047b82 */ /* 0x000ea20000000a00 */
[----:B-1----:R-:W-:-:S12]  /*0280*/  ULEA UR4, UR5, UR4, 0x18 ;  /* 0x0000000405047291 */ /* 0x002fd8000f8ec0ff */
.L_x_6:
[C---:B0-----:R-:W-:Y:S01]  /*0290*/  LEA R0, R7.reuse, UR4, 0x2 ;  /* 0x0000000407007c11 */ /* 0x041fe2000f8e10ff */
[----:B-12---:R-:W-:-:S04]  /*02a0*/  IMAD.WIDE R2, R7, 0x4, R4 ;  /* 0x0000000407027825 */ /* 0x006fc800078e0204 */
[----:B------:R-:W0:Y:S01]  /*02b0*/  LDS R9, [R0] ;  /* 0x0000000000097984 */ /* 0x000e220000000800 */
[----:B------:R-:W-:-:S05]  /*02c0*/  VIADD R7, R7, UR6 ;  /* 0x0000000607077c36 */ /* 0x000fca0008000000 */
[----:B------:R-:W-:Y:S01]  /*02d0*/  ISETP.GE.U32.AND P0, PT, R7, UR7, PT ;  /* 0x0000000707007c0c */ /* 0x000fe2000bf06070 */
[----:B0-----:R1:W-:-:S12]  /*02e0*/  REDG.E.ADD.STRONG.GPU desc[UR8][R2.64], R9 ;  /* 0x000000090200798e */ /* 0x0013d8000c12e108 */
[----:B------:R-:W-:Y:S05]  /*02f0*/  @!P0 BRA `(.L_x_6) ;  /* 0xfffffffc00e48947 */ /* 0x000fea000383ffff */
[----:B------:R-:W-:Y:S05]  /*0300*/  EXIT ;  /* 0x000000000000794d */ /* 0x000fea0003800000 */
.L_x_7:
        /* <DEDUP_REMOVED lines=15> */
.L_x_10:


//--------------------- .text._Z23histogram_kernel_globalPjS_jj --------------------------
	.section	.text._Z23histogram_kernel_globalPjS_jj,"ax",@progbits
	.align	128
        .global         _Z23histogram_kernel_globalPjS_jj
        .type           _Z23histogram_kernel_globalPjS_jj,@function
        .size           _Z23histogram_kernel_globalPjS_jj,(.L_x_11 - _Z23histogram_kernel_globalPjS_jj)
        .other          _Z23histogram_kernel_globalPjS_jj,@"STO_CUDA_ENTRY STV_DEFAULT"
_Z23histogram_kernel_globalPjS_jj:
.text._Z23histogram_kernel_globalPjS_jj:
        /* <DEDUP_REMOVED lines=10> */
[----:B0-----:R-:W-:-:S06]  /*00a0*/  IMAD.WIDE R2, R5, 0x4, R2 ;  /* 0x0000000405027825 */ /* 0x001fcc00078e0202 */
[----:B------:R-:W0:Y:S01]  /*00b0*/  LDC.64 R4, c[0x0][0x388] ;  /* 0x0000e200ff047b82 */ /* 0x000e220000000a00 */
[----:B-1----:R-:W0:Y:S01]  /*00c0*/  LDG.E R3, desc[UR4][R2.64] ;  /* 0x0000000402037981 */ /* 0x002e22000c1e1900 */
[----:B------:R-:W-:Y:S02]  /*00d0*/  HFMA2 R7, -RZ, RZ, 0, 5.9604644775390625e-08 ;  /* 0x00000001ff077431 */ /* 0x000fe400000001ff */
[----:B0-----:R-:W-:-:S05]  /*00e0*/  IMAD.WIDE.U32 R4, R3, 0x4, R4 ;  /* 0x0000000403047825 */ /* 0x001fca00078e0004 */
[----:B------:R-:W-:Y:S01]  /*00f0*/  REDG.E.ADD.STRONG.GPU desc[UR4][R4.64], R7 ;  /* 0x000000070400798e */ /* 0x000fe2000c12e104 */
[----:B------:R-:W-:Y:S05]  /*0100*/  EXIT ;  /* 0x000000000000794d */ /* 0x000fea0003800000 */
.L_x_8:
        /* <DEDUP_REMOVED lines=15> */
.L_x_11:


//--------------------- .nv.shared.reserved.0     --------------------------
	.section	.nv.shared.reserved.0,"aw",@nobits
	.weak		__nv_reservedSMEM_offset_0_alias
	.size		__nv_reservedSMEM_offset_0_alias, 0, 64
	.other		__nv_reservedSMEM_offset_0_alias,@"STO_CUDA_RESERVED_SHARED STV_DEFAULT"
__nv_reservedSMEM_offset_0_alias:
	.zero		0
	.zero		64


//--------------------- .nv.shared._Z16histogram_kernelPjS_jj --------------------------
	.section	.nv.shared._Z16histogram_kernelPjS_jj,"aw",@nobits
	.sectionflags	@""
	.align	4
.nv.shared._Z16histogram_kernelPjS_jj:
	.zero		17408


//--------------------- .nv.constant0._Z14convert_kernelPjj --------------------------
	.section	.nv.constant0._Z14convert_kernelPjj,"a",@progbits
	.sectionflags	@""
	.align	4
.nv.constant0._Z14convert_kernelPjj:
	.zero		908


//--------------------- .nv.constant0._Z16histogram_kernelPjS_jj --------------------------
	.section	.nv.constant0._Z16histogram_kernelPjS_jj,"a",@progbits
	.sectionflags	@""
	.align	4
.nv.constant0._Z16histogram_kernelPjS_jj:
	.zero		920


//--------------------- .nv.constant0._Z23histogram_kernel_globalPjS_jj --------------------------
	.section	.nv.constant0._Z23histogram_kernel_globalPjS_jj,"a",@progbits
	.sectionflags	@""
	.align	4
.nv.constant0._Z23histogram_kernel_globalPjS_jj:
	.zero		920


//--------------------- SYMBOLS --------------------------

	.type		.nv.reservedSmem.offset0,@object
	.size		.nv.reservedSmem.offset0,0x4
	.type		.nv.reservedSmem.cap,@object
	.size		.nv.reservedSmem.cap,0x4
